	.headerflags	@"EF_CUDA_TEXMODE_UNIFIED EF_CUDA_64BIT_ADDRESS EF_CUDA_ACCELERATORS EF_CUDA_SM90 EF_CUDA_VIRTUAL_SM(EF_CUDA_SM90)"
	.elftype	@"ET_EXEC"


//--------------------- .nv.info                  --------------------------
	.section	.nv.info,"",@"SHT_CUDA_INFO"
	.align	4


	//----- nvinfo : EIATTR_REGCOUNT
	.align		4
        /*0000*/ 	.byte	0x04, 0x2f
        /*0002*/ 	.short	(.L_3 - .L_2)
	.align		4
.L_2:
        /*0004*/ 	.word	index@(triton_poi_fused__native_batch_norm_legit_no_training_relu_59)
        /*0008*/ 	.word	0x00000018


	//----- nvinfo : EIATTR_MIN_STACK_SIZE
	.align		4
.L_3:
        /*000c*/ 	.byte	0x04, 0x12
        /*000e*/ 	.short	(.L_5 - .L_4)
	.align		4
.L_4:
        /*0010*/ 	.word	index@(triton_poi_fused__native_batch_norm_legit_no_training_relu_59)
        /*0014*/ 	.word	0x00000000


	//----- nvinfo : EIATTR_FRAME_SIZE
	.align		4
.L_5:
        /*0018*/ 	.byte	0x04, 0x11
        /*001a*/ 	.short	(.L_7 - .L_6)
	.align		4
.L_6:
        /*001c*/ 	.word	index@(triton_poi_fused__native_batch_norm_legit_no_training_relu_59)
        /*0020*/ 	.word	0x00000000


	//----- nvinfo : EIATTR_MIN_STACK_SIZE
	.align		4
.L_7:
        /*0024*/ 	.byte	0x04, 0x12
        /*0026*/ 	.short	(.L_9 - .L_8)
	.align		4
.L_8:
        /*0028*/ 	.word	index@(triton_poi_fused__native_batch_norm_legit_no_training_relu_59)
        /*002c*/ 	.word	0x00000000
.L_9:


//--------------------- .nv.info.triton_poi_fused__native_batch_norm_legit_no_training_relu_59 --------------------------
	.section	.nv.info.triton_poi_fused__native_batch_norm_legit_no_training_relu_59,"",@"SHT_CUDA_INFO"
	.sectionflags	@""
	.align	4


	//----- nvinfo : EIATTR_CUDA_API_VERSION
	.align		4
        /*0000*/ 	.byte	0x04, 0x37
        /*0002*/ 	.short	(.L_11 - .L_10)
.L_10:
        /*0004*/ 	.word	0x0000007c


	//----- nvinfo : EIATTR_KPARAM_INFO
	.align		4
.L_11:
        /*0008*/ 	.byte	0x04, 0x17
        /*000a*/ 	.short	(.L_13 - .L_12)
.L_12:
        /*000c*/ 	.word	0x00000000
        /*0010*/ 	.short	0x0007
        /*0012*/ 	.short	0x0034
        /*0014*/ 	.byte	0x00, 0xf0, 0x11, 0x00


	//----- nvinfo : EIATTR_KPARAM_INFO
	.align		4
.L_13:
        /*0018*/ 	.byte	0x04, 0x17
        /*001a*/ 	.short	(.L_15 - .L_14)
.L_14:
        /*001c*/ 	.word	0x00000000
        /*0020*/ 	.short	0x0006
        /*0022*/ 	.short	0x0030
        /*0024*/ 	.byte	0x00, 0xf0, 0x11, 0x00


	//----- nvinfo : EIATTR_KPARAM_INFO
	.align		4
.L_15:
        /*0028*/ 	.byte	0x04, 0x17
        /*002a*/ 	.short	(.L_17 - .L_16)
.L_16:
        /*002c*/ 	.word	0x00000000
        /*0030*/ 	.short	0x0005
        /*0032*/ 	.short	0x0028
        /*0034*/ 	.byte	0x00, 0xf4, 0x21, 0x00


	//----- nvinfo : EIATTR_KPARAM_INFO
	.align		4
.L_17:
        /*0038*/ 	.byte	0x04, 0x17
        /*003a*/ 	.short	(.L_19 - .L_18)
.L_18:
        /*003c*/ 	.word	0x00000000
        /*0040*/ 	.short	0x0004
        /*0042*/ 	.short	0x0020
        /*0044*/ 	.byte	0x00, 0xf4, 0x21, 0x00


	//----- nvinfo : EIATTR_KPARAM_INFO
	.align		4
.L_19:
        /*0048*/ 	.byte	0x04, 0x17
        /*004a*/ 	.short	(.L_21 - .L_20)
.L_20:
        /*004c*/ 	.word	0x00000000
        /*0050*/ 	.short	0x0003
        /*0052*/ 	.short	0x0018
        /*0054*/ 	.byte	0x00, 0xf4, 0x21, 0x00


	//----- nvinfo : EIATTR_KPARAM_INFO
	.align		4
.L_21:
        /*0058*/ 	.byte	0x04, 0x17
        /*005a*/ 	.short	(.L_23 - .L_22)
.L_22:
        /*005c*/ 	.word	0x00000000
        /*0060*/ 	.short	0x0002
        /*0062*/ 	.short	0x0010
        /*0064*/ 	.byte	0x00, 0xf4, 0x21, 0x00


	//----- nvinfo : EIATTR_KPARAM_INFO
	.align		4
.L_23:
        /*0068*/ 	.byte	0x04, 0x17
        /*006a*/ 	.short	(.L_25 - .L_24)
.L_24:
        /*006c*/ 	.word	0x00000000
        /*0070*/ 	.short	0x0001
        /*0072*/ 	.short	0x0008
        /*0074*/ 	.byte	0x00, 0xf4, 0x21, 0x00


	//----- nvinfo : EIATTR_KPARAM_INFO
	.align		4
.L_25:
        /*0078*/ 	.byte	0x04, 0x17
        /*007a*/ 	.short	(.L_27 - .L_26)
.L_26:
        /*007c*/ 	.word	0x00000000
        /*0080*/ 	.short	0x0000
        /*0082*/ 	.short	0x0000
        /*0084*/ 	.byte	0x00, 0xf4, 0x21, 0x00


	//----- nvinfo : EIATTR_SPARSE_MMA_MASK
	.align		4
.L_27:
        /*0088*/ 	.byte	0x03, 0x50
        /*008a*/ 	.short	0x0000


	//----- nvinfo : EIATTR_MAXREG_COUNT
	.align		4
        /*008c*/ 	.byte	0x03, 0x1b
        /*008e*/ 	.short	0x00ff


	//----- nvinfo : EIATTR_EXIT_INSTR_OFFSETS
	.align		4
        /*0090*/ 	.byte	0x04, 0x1c
        /*0092*/ 	.short	(.L_29 - .L_28)


	//   ....[0]....
.L_28:
        /*0094*/ 	.word	0x00000550


	//   ....[1]....
        /*0098*/ 	.word	0x00000640


	//----- nvinfo : EIATTR_REQNTID
	.align		4
.L_29:
        /*009c*/ 	.byte	0x04, 0x10
        /*009e*/ 	.short	(.L_31 - .L_30)
.L_30:
        /*00a0*/ 	.word	0x00000080
        /*00a4*/ 	.word	0x00000001
        /*00a8*/ 	.word	0x00000001


	//----- nvinfo : EIATTR_CBANK_PARAM_SIZE
	.align		4
.L_31:
        /*00ac*/ 	.byte	0x03, 0x19
        /*00ae*/ 	.short	0x0038


	//----- nvinfo : EIATTR_PARAM_CBANK
	.align		4
        /*00b0*/ 	.byte	0x04, 0x0a
        /*00b2*/ 	.short	(.L_33 - .L_32)
	.align		4
.L_32:
        /*00b4*/ 	.word	index@(.nv.constant0.triton_poi_fused__native_batch_norm_legit_no_training_relu_59)
        /*00b8*/ 	.short	0x0210
        /*00ba*/ 	.short	0x0038


	//----- nvinfo : EIATTR_SW_WAR
	.align		4
.L_33:
        /*00bc*/ 	.byte	0x04, 0x36
        /*00be*/ 	.short	(.L_35 - .L_34)
.L_34:
        /*00c0*/ 	.word	0x00000008
.L_35:


//--------------------- .nv.callgraph             --------------------------
	.section	.nv.callgraph,"",@"SHT_CUDA_CALLGRAPH"
	.align	4
	.sectionentsize	8
	.align		4
        /*0000*/ 	.word	0x00000000
	.align		4
        /*0004*/ 	.word	0xffffffff
	.align		4
        /*0008*/ 	.word	0x00000000
	.align		4
        /*000c*/ 	.word	0xfffffffe
	.align		4
        /*0010*/ 	.word	0x00000000
	.align		4
        /*0014*/ 	.word	0xfffffffd
	.align		4
        /*0018*/ 	.word	0x00000000
	.align		4
        /*001c*/ 	.word	0xfffffffc


//--------------------- .nv.constant4             --------------------------
	.section	.nv.constant4,"a",@progbits
	.align	8
	.align		8
.nv.constant4:
        /*0000*/ 	.dword	_$_str
	.align		8
        /*0008*/ 	.dword	_$_str_$_2


//--------------------- .text.triton_poi_fused__native_batch_norm_legit_no_training_relu_59 --------------------------
	.section	.text.triton_poi_fused__native_batch_norm_legit_no_training_relu_59,"ax",@progbits
	.sectionflags	@"SHF_BARRIERS=1"
	.align	128
        .global         triton_poi_fused__native_batch_norm_legit_no_training_relu_59
        .type           triton_poi_fused__native_batch_norm_legit_no_training_relu_59,@function
        .size           triton_poi_fused__native_batch_norm_legit_no_training_relu_59,(.L_x_1 - triton_poi_fused__native_batch_norm_legit_no_training_relu_59)
        .other          triton_poi_fused__native_batch_norm_legit_no_training_relu_59,@"STO_CUDA_ENTRY STV_DEFAULT"
triton_poi_fused__native_batch_norm_legit_no_training_relu_59:
.text.triton_poi_fused__native_batch_norm_legit_no_training_relu_59:
[----:B------:R-:W0:Y:S01]  /*0000*/  LDC R1, c[0x0][0x28] ;  /* 0x00000a00ff017b82 */ /* 0x000e220000000800 */
[----:B------:R-:W1:Y:S07]  /*0010*/  S2R R4, SR_CTAID.Y ;  /* 0x0000000000047919 */ /* 0x000e6e0000002600 */
[----:B------:R-:W2:Y:S01]  /*0020*/  LDC.64 R2, c[0x0][0x220] ;  /* 0x00008800ff027b82 */ /* 0x000ea20000000a00 */
[----:B------:R-:W-:Y:S01]  /*0030*/  ULDC.64 UR6, c[0x0][0x208] ;  /* 0x0000820000067ab9 */ /* 0x000fe20000000a00 */
[----:B------:R-:W3:Y:S01]  /*0040*/  S2R R0, SR_TID.X ;  /* 0x0000000000007919 */ /* 0x000ee20000002100 */
[----:B------:R-:W4:Y:S05]  /*0050*/  S2R R12, SR_CTAID.X ;  /* 0x00000000000c7919 */ /* 0x000f2a0000002500 */
[----:B------:R-:W5:Y:S08]  /*0060*/  LDC.64 R14, c[0x0][0x218] ;  /* 0x00008600ff0e7b82 */ /* 0x000f700000000a00 */
[----:B------:R-:W5:Y:S01]  /*0070*/  LDC.64 R8, c[0x0][0x230] ;  /* 0x00008c00ff087b82 */ /* 0x000f620000000a00 */
[----:B-1----:R-:W-:Y:S01]  /*0080*/  IMAD.SHL.U32 R10, R4, 0x40, RZ ;  /* 0x00000040040a7824 */ /* 0x002fe200078e00ff */
[----:B------:R-:W-:Y:S01]  /*0090*/  SHF.R.S32.HI R11, RZ, 0x19, R4 ;  /* 0x00000019ff0b7819 */ /* 0x000fe20000011404 */
[----:B---3--:R-:W-:-:S03]  /*00a0*/  IMAD.SHL.U32 R13, R0, 0x2, RZ ;  /* 0x00000002000d7824 */ /* 0x008fc600078e00ff */
[----:B------:R-:W-:Y:S02]  /*00b0*/  SGXT R11, R11, 0x1 ;  /* 0x000000010b0b781a */ /* 0x000fe40000000200 */
[----:B------:R-:W-:-:S04]  /*00c0*/  LOP3.LUT R4, R10, 0x3e, R13, 0xf8, !PT ;  /* 0x0000003e0a047812 */ /* 0x000fc800078ef80d */
[----:B------:R-:W-:-:S04]  /*00d0*/  LEA.HI R6, R11, R4, RZ, 0x8 ;  /* 0x000000040b067211 */ /* 0x000fc800078f40ff */
[----:B------:R-:W-:-:S05]  /*00e0*/  LOP3.LUT R19, R6, 0xffffff00, RZ, 0xc0, !PT ;  /* 0xffffff0006137812 */ /* 0x000fca00078ec0ff */
[----:B------:R-:W-:Y:S01]  /*00f0*/  IMAD.IADD R19, R4, 0x1, -R19 ;  /* 0x0000000104137824 */ /* 0x000fe200078e0a13 */
[----:B------:R-:W-:Y:S01]  /*0100*/  SHF.R.U32.HI R17, RZ, 0x5, R0 ;  /* 0x00000005ff117819 */ /* 0x000fe20000011600 */
[----:B----4-:R-:W-:Y:S01]  /*0110*/  IMAD.SHL.U32 R12, R12, 0x4, RZ ;  /* 0x000000040c0c7824 */ /* 0x010fe200078e00ff */
[----:B------:R-:W1:Y:S01]  /*0120*/  LDC.64 R4, c[0x0][0x210] ;  /* 0x00008400ff047b82 */ /* 0x000e620000000a00 */
[----:B--2---:R-:W-:-:S06]  /*0130*/  IMAD.WIDE R2, R19, 0x4, R2 ;  /* 0x0000000413027825 */ /* 0x004fcc00078e0202 */
[----:B------:R-:W2:Y:S01]  /*0140*/  LDG.E.EL.64 R2, desc[UR6][R2.64] ;  /* 0x0000000602027981 */ /* 0x000ea2000c2e1b00 */
[----:B------:R-:W-:Y:S01]  /*0150*/  SGXT.U32 R17, R17, 0x2 ;  /* 0x000000021111781a */ /* 0x000fe20000000000 */
[----:B------:R-:W-:Y:S02]  /*0160*/  IMAD.SHL.U32 R7, R6, 0x4, RZ ;  /* 0x0000000406077824 */ /* 0x000fe400078e00ff */
[----:B-----5:R-:W-:Y:S01]  /*0170*/  IMAD.WIDE R14, R19, 0x4, R14 ;  /* 0x00000004130e7825 */ /* 0x020fe200078e020e */
[----:B------:R-:W-:Y:S02]  /*0180*/  LOP3.LUT R6, R12, R17, RZ, 0xfc, !PT ;  /* 0x000000110c067212 */ /* 0x000fe400078efcff */
[----:B------:R-:W-:Y:S02]  /*0190*/  LOP3.LUT R21, R7, 0xfffffc00, RZ, 0xc0, !PT ;  /* 0xfffffc0007157812 */ /* 0x000fe400078ec0ff */
[C---:B------:R-:W-:Y:S01]  /*01a0*/  ISETP.GE.AND P0, PT, R6.reuse, 0x4, PT ;  /* 0x000000040600780c */ /* 0x040fe20003f06270 */
[----:B------:R-:W-:Y:S01]  /*01b0*/  IMAD R16, R6, 0x100, R19 ;  /* 0x0000010006107824 */ /* 0x000fe200078e0213 */
[----:B------:R-:W3:Y:S01]  /*01c0*/  LDG.E.EL.64 R14, desc[UR6][R14.64] ;  /* 0x000000060e0e7981 */ /* 0x000ee2000c2e1b00 */
[----:B------:R-:W4:Y:S03]  /*01d0*/  LDC.64 R6, c[0x0][0x228] ;  /* 0x00008a00ff067b82 */ /* 0x000f260000000a00 */
[----:B------:R-:W-:-:S05]  /*01e0*/  IADD3 R21, R16, R21, RZ ;  /* 0x0000001510157210 */ /* 0x000fca0007ffe0ff */
[----:B-1----:R-:W-:Y:S01]  /*01f0*/  IMAD.WIDE R20, R21, 0x4, R4 ;  /* 0x0000000415147825 */ /* 0x002fe200078e0204 */
[----:B------:R-:W-:-:S03]  /*0200*/  CS2R R4, SRZ ;  /* 0x0000000000047805 */ /* 0x000fc6000001ff00 */
[----:B0-----:R-:W-:-:S03]  /*0210*/  IMAD.WIDE R8, R19, 0x4, R8 ;  /* 0x0000000413087825 */ /* 0x001fc600078e0208 */
[----:B------:R-:W3:Y:S04]  /*0220*/  @!P0 LDG.E.EL.64 R4, desc[UR6][R20.64] ;  /* 0x0000000614048981 */ /* 0x000ee8000c2e1b00 */
[----:B------:R-:W5:Y:S01]  /*0230*/  LDG.E.EL.64 R8, desc[UR6][R8.64] ;  /* 0x0000000608087981 */ /* 0x000f62000c2e1b00 */
[----:B----4-:R-:W-:-:S06]  /*0240*/  IMAD.WIDE R6, R19, 0x4, R6 ;  /* 0x0000000413067825 */ /* 0x010fcc00078e0206 */
[----:B------:R-:W5:Y:S01]  /*0250*/  LDG.E.EL.64 R6, desc[UR6][R6.64] ;  /* 0x0000000606067981 */ /* 0x000f62000c2e1b00 */
[----:B------:R-:W0:Y:S01]  /*0260*/  S2UR UR5, SR_CgaCtaId ;  /* 0x00000000000579c3 */ /* 0x000e220000008800 */
[----:B------:R-:W-:Y:S01]  /*0270*/  IMAD.MOV.U32 R19, RZ, RZ, 0x3e800000 ;  /* 0x3e800000ff137424 */ /* 0x000fe200078e00ff */
[----:B------:R-:W-:Y:S02]  /*0280*/  UMOV UR4, 0x400 ;  /* 0x0000040000047882 */ /* 0x000fe40000000000 */
[----:B0-----:R-:W-:Y:S01]  /*0290*/  UPRMT UR4, UR5, 0x654, UR4 ;  /* 0x0000065405047896 */ /* 0x001fe20008000004 */
[----:B------:R-:W-:Y:S02]  /*02a0*/  LOP3.LUT R12, R12, 0x2, R13, 0xf8, !PT ;  /* 0x000000020c0c7812 */ /* 0x000fe400078ef80d */
[----:B------:R-:W-:Y:S01]  /*02b0*/  LOP3.LUT R13, R13, 0xfc, RZ, 0xc0, !PT ;  /* 0x000000fc0d0d7812 */ /* 0x000fe200078ec0ff */
[----:B--2---:R-:W-:Y:S01]  /*02c0*/  FADD R2, R2, 9.9999997473787516356e-06 ;  /* 0x3727c5ac02027421 */ /* 0x004fe20000000000 */
[----:B------:R-:W-:-:S03]  /*02d0*/  FADD R3, R3, 9.9999997473787516356e-06 ;  /* 0x3727c5ac03037421 */ /* 0x000fc60000000000 */
[----:B------:R-:W0:Y:S08]  /*02e0*/  MUFU.SQRT R16, R2 ;  /* 0x0000000200107308 */ /* 0x000e300000002000 */
[----:B------:R-:W1:Y:S01]  /*02f0*/  MUFU.SQRT R18, R3 ;  /* 0x0000000300127308 */ /* 0x000e620000002000 */
[C---:B0-----:R-:W-:Y:S02]  /*0300*/  FSETP.GT.AND P0, PT, R16.reuse, 8.50705917302346158658e+37, PT ;  /* 0x7e8000001000780b */ /* 0x041fe40003f04000 */
[----:B------:R-:W-:-:S02]  /*0310*/  FSETP.GEU.AND P2, PT, R16, 1.175494350822287508e-38, PT ;  /* 0x008000001000780b */ /* 0x000fc40003f4e000 */
[C---:B-1----:R-:W-:Y:S02]  /*0320*/  FSETP.GT.AND P1, PT, R18.reuse, 8.50705917302346158658e+37, PT ;  /* 0x7e8000001200780b */ /* 0x042fe40003f24000 */
[----:B------:R-:W-:-:S07]  /*0330*/  FSETP.GEU.AND P3, PT, R18, 1.175494350822287508e-38, PT ;  /* 0x008000001200780b */ /* 0x000fce0003f6e000 */
[----:B------:R-:W-:-:S04]  /*0340*/  @P0 FMUL R16, R16, 0.25 ;  /* 0x3e80000010100820 */ /* 0x000fc80000400000 */
[----:B------:R-:W-:Y:S01]  /*0350*/  @!P2 FMUL R16, R16, 16777216 ;  /* 0x4b8000001010a820 */ /* 0x000fe20000400000 */
[----:B------:R-:W-:-:S04]  /*0360*/  @P1 FMUL R18, R18, 0.25 ;  /* 0x3e80000012121820 */ /* 0x000fc80000400000 */
[----:B------:R-:W-:Y:S01]  /*0370*/  @!P3 FMUL R18, R18, 16777216 ;  /* 0x4b8000001212b820 */ /* 0x000fe20000400000 */
[----:B------:R-:W0:Y:S01]  /*0380*/  MUFU.RCP R16, R16 ;  /* 0x0000001000107308 */ /* 0x000e220000001000 */
[----:B------:R-:W-:-:S07]  /*0390*/  FSEL R3, R19, 1, P0 ;  /* 0x3f80000013037808 */ /* 0x000fce0000000000 */
[----:B------:R-:W1:Y:S01]  /*03a0*/  MUFU.RCP R18, R18 ;  /* 0x0000001200127308 */ /* 0x000e620000001000 */
[----:B------:R-:W-:Y:S01]  /*03b0*/  FSEL R19, R19, 1, P1 ;  /* 0x3f80000013137808 */ /* 0x000fe20000800000 */
[----:B------:R-:W-:-:S04]  /*03c0*/  @!P2 FMUL R3, R3, 16777216 ;  /* 0x4b8000000303a820 */ /* 0x000fc80000400000 */
[----:B------:R-:W-:Y:S01]  /*03d0*/  @!P3 FMUL R19, R19, 16777216 ;  /* 0x4b8000001313b820 */ /* 0x000fe20000400000 */
[----:B---3--:R-:W-:Y:S01]  /*03e0*/  FADD R5, -R15, R5 ;  /* 0x000000050f057221 */ /* 0x008fe20000000100 */
[----:B------:R-:W-:Y:S01]  /*03f0*/  FADD R4, -R14, R4 ;  /* 0x000000040e047221 */ /* 0x000fe20000000100 */
[----:B0-----:R-:W-:Y:S01]  /*0400*/  FMUL R3, R16, R3 ;  /* 0x0000000310037220 */ /* 0x001fe20000400000 */
[----:B------:R-:W-:Y:S02]  /*0410*/  IMAD.SHL.U32 R14, R0, 0x8, RZ ;  /* 0x00000008000e7824 */ /* 0x000fe400078e00ff */
[----:B-1----:R-:W-:Y:S01]  /*0420*/  FMUL R2, R18, R19 ;  /* 0x0000001312027220 */ /* 0x002fe20000400000 */
[----:B------:R-:W-:-:S03]  /*0430*/  FMUL R3, R4, R3 ;  /* 0x0000000304037220 */ /* 0x000fc60000400000 */
[----:B------:R-:W-:Y:S01]  /*0440*/  FMUL R2, R5, R2 ;  /* 0x0000000205027220 */ /* 0x000fe20000400000 */
[----:B------:R-:W-:Y:S01]  /*0450*/  LOP3.LUT R15, R14, 0xf8, RZ, 0xc0, !PT ;  /* 0x000000f80e0f7812 */ /* 0x000fe200078ec0ff */
[----:B-----5:R-:W-:Y:S02]  /*0460*/  FFMA R3, R6, R3, R8 ;  /* 0x0000000306037223 */ /* 0x020fe40000000008 */
[----:B------:R-:W-:Y:S01]  /*0470*/  FFMA R2, R7, R2, R9 ;  /* 0x0000000207027223 */ /* 0x000fe20000000009 */
[----:B------:R-:W-:Y:S01]  /*0480*/  LOP3.LUT R17, R17, 0xf8, R14, 0xf8, !PT ;  /* 0x000000f811117812 */ /* 0x000fe200078ef80e */
[----:B------:R-:W-:Y:S01]  /*0490*/  VIADD R4, R15, UR4 ;  /* 0x000000040f047c36 */ /* 0x000fe20008000000 */
[----:B------:R-:W-:Y:S02]  /*04a0*/  FSETP.GEU.AND P0, PT, R3, RZ, PT ;  /* 0x000000ff0300720b */ /* 0x000fe40003f0e000 */
[----:B------:R-:W-:Y:S02]  /*04b0*/  FSETP.GEU.AND P1, PT, R2, RZ, PT ;  /* 0x000000ff0200720b */ /* 0x000fe40003f2e000 */
[----:B------:R-:W-:-:S02]  /*04c0*/  LEA R4, R17, R4, 0x2 ;  /* 0x0000000411047211 */ /* 0x000fc400078e10ff */
[----:B------:R-:W-:Y:S02]  /*04d0*/  FSEL R3, R3, RZ, P0 ;  /* 0x000000ff03037208 */ /* 0x000fe40000000000 */
[----:B------:R-:W-:-:S03]  /*04e0*/  FSEL R2, R2, RZ, P1 ;  /* 0x000000ff02027208 */ /* 0x000fc60000800000 */
[----:B------:R0:W-:Y:S04]  /*04f0*/  STS [R4], R3 ;  /* 0x0000000304007388 */ /* 0x0001e80000000800 */
[----:B------:R0:W-:Y:S01]  /*0500*/  STS [R4+0x14], R2 ;  /* 0x0000140204007388 */ /* 0x0001e20000000800 */
[----:B------:R-:W-:Y:S01]  /*0510*/  BAR.SYNC.DEFER_BLOCKING 0x0 ;  /* 0x0000000000007b1d */ /* 0x000fe20000010000 */
[----:B------:R-:W-:Y:S02]  /*0520*/  ISETP.GE.AND P2, PT, R12, 0x4, PT ;  /* 0x000000040c00780c */ /* 0x000fe40003f46270 */
[----:B------:R-:W-:-:S04]  /*0530*/  LOP3.LUT R14, R14, 0x3f8, RZ, 0xc0, !PT ;  /* 0x000003f80e0e7812 */ /* 0x000fc800078ec0ff */
[----:B------:R-:W-:-:S07]  /*0540*/  IADD3 R13, R14, UR4, R13 ;  /* 0x000000040e0d7c10 */ /* 0x000fce000fffe00d */
[----:B0-----:R-:W-:Y:S05]  /*0550*/  @P2 EXIT ;  /* 0x000000000000294d */ /* 0x001fea0003800000 */
[----:B------:R-:W-:Y:S01]  /*0560*/  LDS R2, [R13] ;  /* 0x000000000d027984 */ /* 0x000fe20000000800 */
[----:B------:R-:W-:-:S03]  /*0570*/  SHF.R.U32.HI R5, RZ, 0x1, R0 ;  /* 0x00000001ff057819 */ /* 0x000fc60000011600 */
[----:B------:R-:W0:Y:S01]  /*0580*/  LDS R3, [R13+0x4] ;  /* 0x000004000d037984 */ /* 0x000e220000000800 */
[----:B------:R-:W-:-:S04]  /*0590*/  SGXT.U32 R5, R5, 0x6 ;  /* 0x000000060505781a */ /* 0x000fc80000000000 */
[----:B------:R-:W-:Y:S02]  /*05a0*/  LOP3.LUT R10, R10, R5, RZ, 0xfc, !PT ;  /* 0x000000050a0a7212 */ /* 0x000fe400078efcff */
[----:B------:R-:W1:Y:S02]  /*05b0*/  LDC.64 R4, c[0x0][0x238] ;  /* 0x00008e00ff047b82 */ /* 0x000e640000000a00 */
[----:B------:R-:W-:-:S04]  /*05c0*/  LEA.HI R11, R11, R10, RZ, 0x8 ;  /* 0x0000000a0b0b7211 */ /* 0x000fc800078f40ff */
[----:B------:R-:W-:Y:S02]  /*05d0*/  LOP3.LUT R7, R11, 0x3fffff00, RZ, 0xc0, !PT ;  /* 0x3fffff000b077812 */ /* 0x000fe400078ec0ff */
[----:B------:R-:W-:-:S03]  /*05e0*/  SHF.R.S32.HI R11, RZ, 0x8, R11 ;  /* 0x00000008ff0b7819 */ /* 0x000fc6000001140b */
[----:B------:R-:W-:-:S04]  /*05f0*/  IMAD.IADD R7, R10, 0x1, -R7 ;  /* 0x000000010a077824 */ /* 0x000fc800078e0a07 */
[----:B------:R-:W-:-:S04]  /*0600*/  IMAD R12, R7, 0x4, R12 ;  /* 0x00000004070c7824 */ /* 0x000fc800078e020c */
[----:B------:R-:W-:-:S04]  /*0610*/  IMAD R11, R11, 0x1080, R12 ;  /* 0x000010800b0b7824 */ /* 0x000fc800078e020c */
[----:B-1----:R-:W-:-:S05]  /*0620*/  IMAD.WIDE R4, R11, 0x4, R4 ;  /* 0x000000040b047825 */ /* 0x002fca00078e0204 */
[----:B0-----:R-:W-:Y:S01]  /*0630*/  STG.E.64 desc[UR6][R4.64], R2 ;  /* 0x0000000204007986 */ /* 0x001fe2000c101b06 */
[----:B------:R-:W-:Y:S05]  /*0640*/  EXIT ;  /* 0x000000000000794d */ /* 0x000fea0003800000 */
.L_x_0:
[----:B------:R-:W-:-:S00]  /*0650*/  BRA `(.L_x_0) ;  /* 0xfffffffc00fc7947 */ /* 0x000fc0000383ffff */
[----:B------:R-:W-:-:S00]  /*0660*/  NOP ;  /* 0x0000000000007918 */ /* 0x000fc00000000000 */
        /* <DEDUP_REMOVED lines=9> */
.L_x_1:


//--------------------- .nv.global.init           --------------------------
	.section	.nv.global.init,"aw",@progbits
.nv.global.init:
	.type		_$_str,@object
	.size		_$_str,(_$_str_$_2 - _$_str)
_$_str:
        /*0000*/ 	.byte	0x5f, 0x5f, 0x43, 0x55, 0x44, 0x41, 0x5f, 0x46, 0x54, 0x5a, 0x00
	.type		_$_str_$_2,@object
	.size		_$_str_$_2,(.L_1 - _$_str_$_2)
_$_str_$_2:
        /*000b*/ 	.byte	0x5f, 0x5f, 0x43, 0x55, 0x44, 0x41, 0x5f, 0x50, 0x52, 0x45, 0x43, 0x5f, 0x53, 0x51, 0x52, 0x54
        /*001b*/ 	.byte	0x00
.L_1:


//--------------------- .nv.shared.triton_poi_fused__native_batch_norm_legit_no_training_relu_59 --------------------------
	.section	.nv.shared.triton_poi_fused__native_batch_norm_legit_no_training_relu_59,"aw",@nobits
	.sectionflags	@""
	.align	16
	.zero		1024


//--------------------- .nv.constant0.triton_poi_fused__native_batch_norm_legit_no_training_relu_59 --------------------------
	.section	.nv.constant0.triton_poi_fused__native_batch_norm_legit_no_training_relu_59,"a",@progbits
	.sectionflags	@""
	.align	4
.nv.constant0.triton_poi_fused__native_batch_norm_legit_no_training_relu_59:
	.zero		584
